//
// Generated by NVIDIA NVVM Compiler
//
// Compiler Build ID: CL-36424714
// Cuda compilation tools, release 13.0, V13.0.88
// Based on NVVM 20.0.0
//

.version 9.0
.target sm_100
.address_size 64

	// .globl	_Z14sumArraysOnGPUPfS_S_
.extern .func  (.param .b32 func_retval0) vprintf
(
	.param .b64 vprintf_param_0,
	.param .b64 vprintf_param_1
)
;
.global .align 1 .b8 $str[114] = {116, 104, 114, 101, 97, 100, 73, 100, 120, 58, 32, 40, 37, 100, 44, 37, 100, 44, 37, 100, 41, 32, 124, 32, 98, 108, 111, 99, 107, 73, 100, 120, 58, 40, 37, 100, 44, 37, 100, 44, 37, 100, 41, 124, 32, 98, 108, 111, 99, 107, 68, 105, 109, 58, 32, 40, 37, 100, 44, 37, 100, 44, 37, 100, 41, 124, 32, 103, 114, 105, 100, 68, 105, 109, 58, 40, 37, 100, 44, 37, 100, 44, 37, 100, 41, 124, 32, 32, 32, 32, 10, 32, 65, 114, 114, 97, 121, 32, 108, 111, 99, 97, 116, 105, 111, 110, 32, 58, 32, 37, 100, 32, 10};

.visible .entry _Z14sumArraysOnGPUPfS_S_(
	.param .u64 .ptr .align 1 _Z14sumArraysOnGPUPfS_S__param_0,
	.param .u64 .ptr .align 1 _Z14sumArraysOnGPUPfS_S__param_1,
	.param .u64 .ptr .align 1 _Z14sumArraysOnGPUPfS_S__param_2
)
{
	.local .align 8 .b8 	__local_depot0[56];
	.reg .b64 	%SP;
	.reg .b64 	%SPL;
	.reg .b32 	%r<16>;
	.reg .b32 	%f<4>;
	.reg .b64 	%rd<15>;

	mov.u64 	%SPL, __local_depot0;
	cvta.local.u64 	%SP, %SPL;
	ld.param.u64 	%rd1, [_Z14sumArraysOnGPUPfS_S__param_0];
	ld.param.u64 	%rd2, [_Z14sumArraysOnGPUPfS_S__param_1];
	ld.param.u64 	%rd3, [_Z14sumArraysOnGPUPfS_S__param_2];
	cvta.to.global.u64 	%rd4, %rd3;
	cvta.to.global.u64 	%rd5, %rd2;
	cvta.to.global.u64 	%rd6, %rd1;
	add.u64 	%rd7, %SP, 0;
	add.u64 	%rd8, %SPL, 0;
	mov.u32 	%r1, %ctaid.x;
	mov.u32 	%r2, %ntid.x;
	mov.u32 	%r3, %tid.x;
	mad.lo.s32 	%r4, %r1, %r2, %r3;
	mul.wide.s32 	%rd9, %r4, 4;
	add.s64 	%rd10, %rd6, %rd9;
	ld.global.f32 	%f1, [%rd10];
	add.s64 	%rd11, %rd5, %rd9;
	ld.global.f32 	%f2, [%rd11];
	add.f32 	%f3, %f1, %f2;
	add.s64 	%rd12, %rd4, %rd9;
	st.global.f32 	[%rd12], %f3;
	mov.u32 	%r5, %tid.y;
	mov.u32 	%r6, %tid.z;
	mov.u32 	%r7, %ctaid.y;
	mov.u32 	%r8, %ctaid.z;
	mov.u32 	%r9, %ntid.y;
	mov.u32 	%r10, %ntid.z;
	mov.u32 	%r11, %nctaid.x;
	mov.u32 	%r12, %nctaid.y;
	mov.u32 	%r13, %nctaid.z;
	st.local.v2.u32 	[%rd8], {%r3, %r5};
	st.local.v2.u32 	[%rd8+8], {%r6, %r1};
	st.local.v2.u32 	[%rd8+16], {%r7, %r8};
	st.local.v2.u32 	[%rd8+24], {%r2, %r9};
	st.local.v2.u32 	[%rd8+32], {%r10, %r11};
	st.local.v2.u32 	[%rd8+40], {%r12, %r13};
	st.local.u32 	[%rd8+48], %r4;
	mov.u64 	%rd13, $str;
	cvta.global.u64 	%rd14, %rd13;
	{ // callseq 0, 0
	.param .b64 param0;
	st.param.b64 	[param0], %rd14;
	.param .b64 param1;
	st.param.b64 	[param1], %rd7;
	.param .b32 retval0;
	call.uni (retval0), 
	vprintf, 
	(
	param0, 
	param1
	);
	ld.param.b32 	%r14, [retval0];
	} // callseq 0
	ret;

}


// ===== COMPILED SASS (sm_100) =====

	.target	sm_100

	.elftype	@"ET_EXEC"


//--------------------- .note.nv.tkinfo           --------------------------
	.section	.note.nv.tkinfo,"",@"SHT_NOTE"
	.sectionflags	@"SHF_NOTE_NV_TKINFO"
	.tkinfo
        /*0018*/ 	.word	0x00000002
        /*0030*/ 	.string	""
        /*0030*/ 	.string	"ptxas"
        /*0030*/ 	.string	"Cuda compilation tools, release 13.0, V13.0.88"
        /*0030*/ 	.string	"Build cuda_13.0.r13.0/compiler.36424714_0"
        /*0030*/ 	.string	"-arch sm_100 -m 64 "



//--------------------- .note.nv.cuinfo           --------------------------
	.section	.note.nv.cuinfo,"",@"SHT_NOTE"
	.sectionflags	@"SHF_NOTE_NV_CUINFO"
        /*0018*/ 	.short	0x0002
        /*001a*/ 	.short	0x0064
        /*001c*/ 	.short	0x0082
	.zero		2


//--------------------- .nv.info                  --------------------------
	.section	.nv.info,"",@"SHT_CUDA_INFO"
	.align	4


	//----- nvinfo : EIATTR_REGCOUNT
	.align		4
        /*0000*/ 	.byte	0x04, 0x2f
        /*0002*/ 	.short	(.L_2 - .L_1)
	.align		4
.L_1:
        /*0004*/ 	.word	index@(_Z14sumArraysOnGPUPfS_S_)
        /*0008*/ 	.word	0x00000018


	//----- nvinfo : EIATTR_FRAME_SIZE
	.align		4
.L_2:
        /*000c*/ 	.byte	0x04, 0x11
        /*000e*/ 	.short	(.L_4 - .L_3)
	.align		4
.L_3:
        /*0010*/ 	.word	index@(_Z14sumArraysOnGPUPfS_S_)
        /*0014*/ 	.word	0x00000038


	//----- nvinfo : EIATTR_MIN_STACK_SIZE
	.align		4
.L_4:
        /*0018*/ 	.byte	0x04, 0x12
        /*001a*/ 	.short	(.L_6 - .L_5)
	.align		4
.L_5:
        /*001c*/ 	.word	index@(_Z14sumArraysOnGPUPfS_S_)
        /*0020*/ 	.word	0x00000038
.L_6:


//--------------------- .nv.compat                --------------------------
	.section	.nv.compat,"",@"SHT_CUDA_COMPAT_INFO"
	.align	4
        /*0000*/ 	.byte	0x02, 0x09, 0x00, 0x00, 0x02, 0x02, 0x01, 0x00, 0x02, 0x05, 0x05, 0x00, 0x03, 0x07, 0x01, 0x01
        /*0010*/ 	.byte	0x02, 0x03, 0x00, 0x00, 0x02, 0x06, 0x01, 0x00, 0x04, 0x0b, 0x08, 0x00, 0x09, 0x00, 0x00, 0x00
        /*0020*/ 	.byte	0x00, 0x00, 0x00, 0x00


//--------------------- .nv.info._Z14sumArraysOnGPUPfS_S_ --------------------------
	.section	.nv.info._Z14sumArraysOnGPUPfS_S_,"",@"SHT_CUDA_INFO"
	.sectionflags	@""
	.align	4


	//----- nvinfo : EIATTR_CUDA_API_VERSION
	.align		4
        /*0000*/ 	.byte	0x04, 0x37
        /*0002*/ 	.short	(.L_8 - .L_7)
.L_7:
        /*0004*/ 	.word	0x00000082


	//----- nvinfo : EIATTR_KPARAM_INFO
	.align		4
.L_8:
        /*0008*/ 	.byte	0x04, 0x17
        /*000a*/ 	.short	(.L_10 - .L_9)
.L_9:
        /*000c*/ 	.word	0x00000000
        /*0010*/ 	.short	0x0002
        /*0012*/ 	.short	0x0010
        /*0014*/ 	.byte	0x00, 0xf5, 0x21, 0x00


	//----- nvinfo : EIATTR_KPARAM_INFO
	.align		4
.L_10:
        /*0018*/ 	.byte	0x04, 0x17
        /*001a*/ 	.short	(.L_12 - .L_11)
.L_11:
        /*001c*/ 	.word	0x00000000
        /*0020*/ 	.short	0x0001
        /*0022*/ 	.short	0x0008
        /*0024*/ 	.byte	0x00, 0xf5, 0x21, 0x00


	//----- nvinfo : EIATTR_KPARAM_INFO
	.align		4
.L_12:
        /*0028*/ 	.byte	0x04, 0x17
        /*002a*/ 	.short	(.L_14 - .L_13)
.L_13:
        /*002c*/ 	.word	0x00000000
        /*0030*/ 	.short	0x0000
        /*0032*/ 	.short	0x0000
        /*0034*/ 	.byte	0x00, 0xf5, 0x21, 0x00


	//----- nvinfo : EIATTR_SPARSE_MMA_MASK
	.align		4
.L_14:
        /*0038*/ 	.byte	0x03, 0x50
        /*003a*/ 	.short	0x0000


	//----- nvinfo : EIATTR_MAXREG_COUNT
	.align		4
        /*003c*/ 	.byte	0x03, 0x1b
        /*003e*/ 	.short	0x00ff


	//----- nvinfo : EIATTR_EXTERNS
	.align		4
        /*0040*/ 	.byte	0x04, 0x0f
        /*0042*/ 	.short	(.L_16 - .L_15)


	//   ....[0]....
	.align		4
.L_15:
        /*0044*/ 	.word	index@(vprintf)


	//----- nvinfo : EIATTR_MERCURY_ISA_VERSION
	.align		4
.L_16:
        /*0048*/ 	.byte	0x03, 0x5f
        /*004a*/ 	.short	0x0101


	//----- nvinfo : EIATTR_VRC_CTA_INIT_COUNT
	.align		4
        /*004c*/ 	.byte	0x02, 0x4a
	.zero		1
	.zero		1


	//----- nvinfo : EIATTR_SYSCALL_OFFSETS
	.align		4
        /*0050*/ 	.byte	0x04, 0x46
        /*0052*/ 	.short	(.L_18 - .L_17)


	//   ....[0]....
.L_17:
        /*0054*/ 	.word	0x000002b0


	//----- nvinfo : EIATTR_EXIT_INSTR_OFFSETS
	.align		4
.L_18:
        /*0058*/ 	.byte	0x04, 0x1c
        /*005a*/ 	.short	(.L_20 - .L_19)


	//   ....[0]....
.L_19:
        /*005c*/ 	.word	0x000002c0


	//----- nvinfo : EIATTR_CBANK_PARAM_SIZE
	.align		4
.L_20:
        /*0060*/ 	.byte	0x03, 0x19
        /*0062*/ 	.short	0x0018


	//----- nvinfo : EIATTR_PARAM_CBANK
	.align		4
        /*0064*/ 	.byte	0x04, 0x0a
        /*0066*/ 	.short	(.L_22 - .L_21)
	.align		4
.L_21:
        /*0068*/ 	.word	index@(.nv.constant0._Z14sumArraysOnGPUPfS_S_)
        /*006c*/ 	.short	0x0380
        /*006e*/ 	.short	0x0018


	//----- nvinfo : EIATTR_SW_WAR
	.align		4
.L_22:
        /*0070*/ 	.byte	0x04, 0x36
        /*0072*/ 	.short	(.L_24 - .L_23)
.L_23:
        /*0074*/ 	.word	0x00000008
.L_24:


//--------------------- .nv.callgraph             --------------------------
	.section	.nv.callgraph,"",@"SHT_CUDA_CALLGRAPH"
	.align	4
	.sectionentsize	8
	.align		4
        /*0000*/ 	.word	0x00000000
	.align		4
        /*0004*/ 	.word	0xffffffff
	.align		4
        /*0008*/ 	.word	index@(_Z14sumArraysOnGPUPfS_S_)
	.align		4
        /*000c*/ 	.word	index@(vprintf)
	.align		4
        /*0010*/ 	.word	0x00000000
	.align		4
        /*0014*/ 	.word	0xfffffffe
	.align		4
        /*0018*/ 	.word	0x00000000
	.align		4
        /*001c*/ 	.word	0xfffffffd
	.align		4
        /*0020*/ 	.word	0x00000000
	.align		4
        /*0024*/ 	.word	0xfffffffc


//--------------------- .nv.constant4             --------------------------
	.section	.nv.constant4,"a",@progbits
	.align	8
	.align		8
.nv.constant4:
        /*0000*/ 	.dword	vprintf
	.align		8
        /*0008*/ 	.dword	$str


//--------------------- .text._Z14sumArraysOnGPUPfS_S_ --------------------------
	.section	.text._Z14sumArraysOnGPUPfS_S_,"ax",@progbits
	.align	128
        .global         _Z14sumArraysOnGPUPfS_S_
        .type           _Z14sumArraysOnGPUPfS_S_,@function
        .size           _Z14sumArraysOnGPUPfS_S_,(.L_x_2 - _Z14sumArraysOnGPUPfS_S_)
        .other          _Z14sumArraysOnGPUPfS_S_,@"STO_CUDA_ENTRY STV_DEFAULT"
_Z14sumArraysOnGPUPfS_S_:
.text._Z14sumArraysOnGPUPfS_S_:
[----:B------:R-:W0:Y:S01]  /*0000*/  LDC R1, c[0x0][0x37c] ;  /* 0x0000df00ff017b82 */ /* 0x000e220000000800 */
[----:B------:R-:W1:Y:S01]  /*0010*/  S2R R6, SR_TID.X ;  /* 0x0000000000067919 */ /* 0x000e620000002100 */
[----:B------:R-:W2:Y:S06]  /*0020*/  LDCU UR7, c[0x0][0x2fc] ;  /* 0x00005f80ff0777ac */ /* 0x000eac0008000800 */
[----:B------:R-:W1:Y:S01]  /*0030*/  LDC R4, c[0x0][0x360] ;  /* 0x0000d800ff047b82 */ /* 0x000e620000000800 */
[----:B0-----:R-:W-:Y:S01]  /*0040*/  IADD3 R1, PT, PT, R1, -0x38, RZ ;  /* 0xffffffc801017810 */ /* 0x001fe20007ffe0ff */
[----:B------:R-:W1:Y:S01]  /*0050*/  S2R R11, SR_CTAID.X ;  /* 0x00000000000b7919 */ /* 0x000e620000002500 */
[----:B------:R-:W0:Y:S05]  /*0060*/  LDCU.64 UR4, c[0x0][0x358] ;  /* 0x00006b00ff0477ac */ /* 0x000e2a0008000a00 */
[----:B------:R-:W3:Y:S08]  /*0070*/  LDC.64 R2, c[0x0][0x380] ;  /* 0x0000e000ff027b82 */ /* 0x000ef00000000a00 */
[----:B------:R-:W4:Y:S01]  /*0080*/  LDC.64 R8, c[0x0][0x388] ;  /* 0x0000e200ff087b82 */ /* 0x000f220000000a00 */
[----:B------:R-:W5:Y:S01]  /*0090*/  S2R R10, SR_TID.Z ;  /* 0x00000000000a7919 */ /* 0x000f620000002300 */
[----:B------:R-:W2:Y:S06]  /*00a0*/  S2R R12, SR_CTAID.Y ;  /* 0x00000000000c7919 */ /* 0x000eac0000002600 */
[----:B------:R-:W2:Y:S01]  /*00b0*/  LDC.64 R18, c[0x0][0x390] ;  /* 0x0000e400ff127b82 */ /* 0x000ea20000000a00 */
[----:B------:R-:W2:Y:S01]  /*00c0*/  S2R R13, SR_CTAID.Z ;  /* 0x00000000000d7919 */ /* 0x000ea20000002700 */
[----:B------:R-:W2:Y:S01]  /*00d0*/  S2R R7, SR_TID.Y ;  /* 0x0000000000077919 */ /* 0x000ea20000002200 */
[----:B------:R-:W2:Y:S01]  /*00e0*/  LDCU UR6, c[0x0][0x2f8] ;  /* 0x00005f00ff0677ac */ /* 0x000ea20008000800 */
[----:B-1----:R-:W-:Y:S01]  /*00f0*/  IMAD R0, R11, R4, R6 ;  /* 0x000000040b007224 */ /* 0x002fe200078e0206 */
[----:B------:R-:W1:Y:S03]  /*0100*/  LDCU.64 UR8, c[0x4][0x8] ;  /* 0x01000100ff0877ac */ /* 0x000e660008000a00 */
[----:B---3--:R-:W-:-:S04]  /*0110*/  IMAD.WIDE R2, R0, 0x4, R2 ;  /* 0x0000000400027825 */ /* 0x008fc800078e0202 */
[----:B----4-:R-:W-:Y:S02]  /*0120*/  IMAD.WIDE R8, R0, 0x4, R8 ;  /* 0x0000000400087825 */ /* 0x010fe400078e0208 */
[----:B0-----:R0:W3:Y:S04]  /*0130*/  LDG.E R2, desc[UR4][R2.64] ;  /* 0x0000000402027981 */ /* 0x0010e8000c1e1900 */
[----:B------:R-:W3:Y:S01]  /*0140*/  LDG.E R9, desc[UR4][R8.64] ;  /* 0x0000000408097981 */ /* 0x000ee2000c1e1900 */
[----:B------:R-:W4:Y:S03]  /*0150*/  LDC R5, c[0x0][0x364] ;  /* 0x0000d900ff057b82 */ /* 0x000f260000000800 */
[----:B-----5:R-:W-:Y:S01]  /*0160*/  STL.64 [R1+0x8], R10 ;  /* 0x0000080a01007387 */ /* 0x020fe20000100a00 */
[----:B0-----:R-:W-:-:S03]  /*0170*/  MOV R3, 0x0 ;  /* 0x0000000000037802 */ /* 0x001fc60000000f00 */
[----:B------:R-:W-:Y:S01]  /*0180*/  STL [R1+0x30], R0 ;  /* 0x0000300001007387 */ /* 0x000fe20000100800 */
[----:B------:R-:W0:Y:S03]  /*0190*/  LDC R14, c[0x0][0x368] ;  /* 0x0000da00ff0e7b82 */ /* 0x000e260000000800 */
[----:B--2---:R-:W-:Y:S04]  /*01a0*/  STL.64 [R1+0x10], R12 ;  /* 0x0000100c01007387 */ /* 0x004fe80000100a00 */
[----:B------:R2:W-:Y:S01]  /*01b0*/  STL.64 [R1], R6 ;  /* 0x0000000601007387 */ /* 0x0005e20000100a00 */
[----:B------:R-:W0:Y:S08]  /*01c0*/  LDC R15, c[0x0][0x370] ;  /* 0x0000dc00ff0f7b82 */ /* 0x000e300000000800 */
[----:B------:R-:W5:Y:S01]  /*01d0*/  LDC R16, c[0x0][0x374] ;  /* 0x0000dd00ff107b82 */ /* 0x000f620000000800 */
[----:B----4-:R1:W-:Y:S01]  /*01e0*/  STL.64 [R1+0x18], R4 ;  /* 0x0000180401007387 */ /* 0x0103e20000100a00 */
[----:B--2---:R-:W-:-:S04]  /*01f0*/  IADD3 R6, P0, PT, R1, UR6, RZ ;  /* 0x0000000601067c10 */ /* 0x004fc8000ff1e0ff */
[----:B------:R-:W-:Y:S02]  /*0200*/  IADD3.X R7, PT, PT, RZ, UR7, RZ, P0, !PT ;  /* 0x00000007ff077c10 */ /* 0x000fe400087fe4ff */
[----:B------:R-:W5:Y:S01]  /*0210*/  LDC R17, c[0x0][0x378] ;  /* 0x0000de00ff117b82 */ /* 0x000f620000000800 */
[----:B-1----:R-:W-:Y:S02]  /*0220*/  MOV R4, UR8 ;  /* 0x0000000800047c02 */ /* 0x002fe40008000f00 */
[----:B------:R-:W-:Y:S01]  /*0230*/  MOV R5, UR9 ;  /* 0x0000000900057c02 */ /* 0x000fe20008000f00 */
[----:B0-----:R0:W-:Y:S04]  /*0240*/  STL.64 [R1+0x20], R14 ;  /* 0x0000200e01007387 */ /* 0x0011e80000100a00 */
[----:B------:R0:W1:Y:S01]  /*0250*/  LDC.64 R10, c[0x4][R3] ;  /* 0x01000000030a7b82 */ /* 0x0000620000000a00 */
[----:B-----5:R0:W-:Y:S01]  /*0260*/  STL.64 [R1+0x28], R16 ;  /* 0x0000281001007387 */ /* 0x0201e20000100a00 */
[----:B---3--:R-:W-:Y:S01]  /*0270*/  FADD R2, R2, R9 ;  /* 0x0000000902027221 */ /* 0x008fe20000000000 */
[----:B------:R-:W-:-:S05]  /*0280*/  IMAD.WIDE R8, R0, 0x4, R18 ;  /* 0x0000000400087825 */ /* 0x000fca00078e0212 */
[----:B-1----:R0:W-:Y:S02]  /*0290*/  STG.E desc[UR4][R8.64], R2 ;  /* 0x0000000208007986 */ /* 0x0021e4000c101904 */
[----:B------:R-:W-:-:S07]  /*02a0*/  LEPC R20, `(.L_x_0) ;  /* 0x000000001014794e */ /* 0x000fce0000000000 */
[----:B0-----:R-:W-:Y:S05]  /*02b0*/  CALL.ABS.NOINC R10 ;  /* 0x000000000a007343 */ /* 0x001fea0003c00000 */
.L_x_0:
[----:B------:R-:W-:Y:S05]  /*02c0*/  EXIT ;  /* 0x000000000000794d */ /* 0x000fea0003800000 */
.L_x_1:
[----:B------:R-:W-:-:S00]  /*02d0*/  BRA `(.L_x_1) ;  /* 0xfffffffc00fc7947 */ /* 0x000fc0000383ffff */
[----:B------:R-:W-:-:S00]  /*02e0*/  NOP ;  /* 0x0000000000007918 */ /* 0x000fc00000000000 */
        /* <DEDUP_REMOVED lines=9> */
.L_x_2:


//--------------------- .nv.global.init           --------------------------
	.section	.nv.global.init,"aw",@progbits
.nv.global.init:
	.type		$str,@object
	.size		$str,(.L_0 - $str)
$str:
        /*0000*/ 	.byte	0x74, 0x68, 0x72, 0x65, 0x61, 0x64, 0x49, 0x64, 0x78, 0x3a, 0x20, 0x28, 0x25, 0x64, 0x2c, 0x25
        /*0010*/ 	.byte	0x64, 0x2c, 0x25, 0x64, 0x29, 0x20, 0x7c, 0x20, 0x62, 0x6c, 0x6f, 0x63, 0x6b, 0x49, 0x64, 0x78
        /*0020*/ 	.byte	0x3a, 0x28, 0x25, 0x64, 0x2c, 0x25, 0x64, 0x2c, 0x25, 0x64, 0x29, 0x7c, 0x20, 0x62, 0x6c, 0x6f
        /*0030*/ 	.byte	0x63, 0x6b, 0x44, 0x69, 0x6d, 0x3a, 0x20, 0x28, 0x25, 0x64, 0x2c, 0x25, 0x64, 0x2c, 0x25, 0x64
        /*0040*/ 	.byte	0x29, 0x7c, 0x20, 0x67, 0x72, 0x69, 0x64, 0x44, 0x69, 0x6d, 0x3a, 0x28, 0x25, 0x64, 0x2c, 0x25
        /*0050*/ 	.byte	0x64, 0x2c, 0x25, 0x64, 0x29, 0x7c, 0x20, 0x20, 0x20, 0x20, 0x0a, 0x20, 0x41, 0x72, 0x72, 0x61
        /*0060*/ 	.byte	0x79, 0x20, 0x6c, 0x6f, 0x63, 0x61, 0x74, 0x69, 0x6f, 0x6e, 0x20, 0x3a, 0x20, 0x25, 0x64, 0x20
        /*0070*/ 	.byte	0x0a, 0x00
.L_0:


//--------------------- .nv.shared.reserved.0     --------------------------
	.section	.nv.shared.reserved.0,"aw",@nobits
	.weak		__nv_reservedSMEM_offset_0_alias
	.size		__nv_reservedSMEM_offset_0_alias, 0, 64
	.other		__nv_reservedSMEM_offset_0_alias,@"STO_CUDA_RESERVED_SHARED STV_DEFAULT"
__nv_reservedSMEM_offset_0_alias:
	.zero		0
	.zero		64


//--------------------- .nv.constant0._Z14sumArraysOnGPUPfS_S_ --------------------------
	.section	.nv.constant0._Z14sumArraysOnGPUPfS_S_,"a",@progbits
	.sectionflags	@""
	.align	4
.nv.constant0._Z14sumArraysOnGPUPfS_S_:
	.zero		920


//--------------------- SYMBOLS --------------------------

	.type		.nv.reservedSmem.offset0,@object
	.size		.nv.reservedSmem.offset0,0x4
	.type		vprintf,@function
